	.headerflags	@"EF_CUDA_TEXMODE_UNIFIED EF_CUDA_64BIT_ADDRESS EF_CUDA_ACCELERATORS EF_CUDA_SM90 EF_CUDA_VIRTUAL_SM(EF_CUDA_SM90)"
	.elftype	@"ET_EXEC"


//--------------------- .nv.info                  --------------------------
	.section	.nv.info,"",@"SHT_CUDA_INFO"
	.align	4


	//----- nvinfo : EIATTR_REGCOUNT
	.align		4
        /*0000*/ 	.byte	0x04, 0x2f
        /*0002*/ 	.short	(.L_1 - .L_0)
	.align		4
.L_0:
        /*0004*/ 	.word	index@(triton_poi_fused_clone_2)
        /*0008*/ 	.word	0x0000000e


	//----- nvinfo : EIATTR_MIN_STACK_SIZE
	.align		4
.L_1:
        /*000c*/ 	.byte	0x04, 0x12
        /*000e*/ 	.short	(.L_3 - .L_2)
	.align		4
.L_2:
        /*0010*/ 	.word	index@(triton_poi_fused_clone_2)
        /*0014*/ 	.word	0x00000000


	//----- nvinfo : EIATTR_FRAME_SIZE
	.align		4
.L_3:
        /*0018*/ 	.byte	0x04, 0x11
        /*001a*/ 	.short	(.L_5 - .L_4)
	.align		4
.L_4:
        /*001c*/ 	.word	index@(triton_poi_fused_clone_2)
        /*0020*/ 	.word	0x00000000


	//----- nvinfo : EIATTR_MIN_STACK_SIZE
	.align		4
.L_5:
        /*0024*/ 	.byte	0x04, 0x12
        /*0026*/ 	.short	(.L_7 - .L_6)
	.align		4
.L_6:
        /*0028*/ 	.word	index@(triton_poi_fused_clone_2)
        /*002c*/ 	.word	0x00000000
.L_7:


//--------------------- .nv.info.triton_poi_fused_clone_2 --------------------------
	.section	.nv.info.triton_poi_fused_clone_2,"",@"SHT_CUDA_INFO"
	.sectionflags	@""
	.align	4


	//----- nvinfo : EIATTR_CUDA_API_VERSION
	.align		4
        /*0000*/ 	.byte	0x04, 0x37
        /*0002*/ 	.short	(.L_9 - .L_8)
.L_8:
        /*0004*/ 	.word	0x0000007c


	//----- nvinfo : EIATTR_KPARAM_INFO
	.align		4
.L_9:
        /*0008*/ 	.byte	0x04, 0x17
        /*000a*/ 	.short	(.L_11 - .L_10)
.L_10:
        /*000c*/ 	.word	0x00000000
        /*0010*/ 	.short	0x0003
        /*0012*/ 	.short	0x0018
        /*0014*/ 	.byte	0x00, 0xf0, 0x11, 0x00


	//----- nvinfo : EIATTR_KPARAM_INFO
	.align		4
.L_11:
        /*0018*/ 	.byte	0x04, 0x17
        /*001a*/ 	.short	(.L_13 - .L_12)
.L_12:
        /*001c*/ 	.word	0x00000000
        /*0020*/ 	.short	0x0002
        /*0022*/ 	.short	0x0010
        /*0024*/ 	.byte	0x00, 0xf4, 0x21, 0x00


	//----- nvinfo : EIATTR_KPARAM_INFO
	.align		4
.L_13:
        /*0028*/ 	.byte	0x04, 0x17
        /*002a*/ 	.short	(.L_15 - .L_14)
.L_14:
        /*002c*/ 	.word	0x00000000
        /*0030*/ 	.short	0x0001
        /*0032*/ 	.short	0x0008
        /*0034*/ 	.byte	0x00, 0xf4, 0x21, 0x00


	//----- nvinfo : EIATTR_KPARAM_INFO
	.align		4
.L_15:
        /*0038*/ 	.byte	0x04, 0x17
        /*003a*/ 	.short	(.L_17 - .L_16)
.L_16:
        /*003c*/ 	.word	0x00000000
        /*0040*/ 	.short	0x0000
        /*0042*/ 	.short	0x0000
        /*0044*/ 	.byte	0x00, 0xf4, 0x21, 0x00


	//----- nvinfo : EIATTR_SPARSE_MMA_MASK
	.align		4
.L_17:
        /*0048*/ 	.byte	0x03, 0x50
        /*004a*/ 	.short	0x0000


	//----- nvinfo : EIATTR_MAXREG_COUNT
	.align		4
        /*004c*/ 	.byte	0x03, 0x1b
        /*004e*/ 	.short	0x00ff


	//----- nvinfo : EIATTR_EXIT_INSTR_OFFSETS
	.align		4
        /*0050*/ 	.byte	0x04, 0x1c
        /*0052*/ 	.short	(.L_19 - .L_18)


	//   ....[0]....
.L_18:
        /*0054*/ 	.word	0x00000230


	//   ....[1]....
        /*0058*/ 	.word	0x00000250


	//----- nvinfo : EIATTR_REQNTID
	.align		4
.L_19:
        /*005c*/ 	.byte	0x04, 0x10
        /*005e*/ 	.short	(.L_21 - .L_20)
.L_20:
        /*0060*/ 	.word	0x00000080
        /*0064*/ 	.word	0x00000001
        /*0068*/ 	.word	0x00000001


	//----- nvinfo : EIATTR_CBANK_PARAM_SIZE
	.align		4
.L_21:
        /*006c*/ 	.byte	0x03, 0x19
        /*006e*/ 	.short	0x001c


	//----- nvinfo : EIATTR_PARAM_CBANK
	.align		4
        /*0070*/ 	.byte	0x04, 0x0a
        /*0072*/ 	.short	(.L_23 - .L_22)
	.align		4
.L_22:
        /*0074*/ 	.word	index@(.nv.constant0.triton_poi_fused_clone_2)
        /*0078*/ 	.short	0x0210
        /*007a*/ 	.short	0x001c


	//----- nvinfo : EIATTR_SW_WAR
	.align		4
.L_23:
        /*007c*/ 	.byte	0x04, 0x36
        /*007e*/ 	.short	(.L_25 - .L_24)
.L_24:
        /*0080*/ 	.word	0x00000008
.L_25:


//--------------------- .nv.callgraph             --------------------------
	.section	.nv.callgraph,"",@"SHT_CUDA_CALLGRAPH"
	.align	4
	.sectionentsize	8
	.align		4
        /*0000*/ 	.word	0x00000000
	.align		4
        /*0004*/ 	.word	0xffffffff
	.align		4
        /*0008*/ 	.word	0x00000000
	.align		4
        /*000c*/ 	.word	0xfffffffe
	.align		4
        /*0010*/ 	.word	0x00000000
	.align		4
        /*0014*/ 	.word	0xfffffffd
	.align		4
        /*0018*/ 	.word	0x00000000
	.align		4
        /*001c*/ 	.word	0xfffffffc


//--------------------- .text.triton_poi_fused_clone_2 --------------------------
	.section	.text.triton_poi_fused_clone_2,"ax",@progbits
	.align	128
        .global         triton_poi_fused_clone_2
        .type           triton_poi_fused_clone_2,@function
        .size           triton_poi_fused_clone_2,(.L_x_1 - triton_poi_fused_clone_2)
        .other          triton_poi_fused_clone_2,@"STO_CUDA_ENTRY STV_DEFAULT"
triton_poi_fused_clone_2:
.text.triton_poi_fused_clone_2:
[----:B------:R-:W0:Y:S02]  /*0000*/  LDC R1, c[0x0][0x28] ;  /* 0x00000a00ff017b82 */ /* 0x000e240000000800 */
[----:B------:R-:W1:Y:S01]  /*0010*/  S2R R0, SR_TID.X ;  /* 0x0000000000007919 */ /* 0x000e620000002100 */
[----:B------:R-:W-:Y:S01]  /*0020*/  ULDC.64 UR4, c[0x0][0x208] ;  /* 0x0000820000047ab9 */ /* 0x000fe20000000a00 */
[----:B------:R-:W2:Y:S01]  /*0030*/  S2R R5, SR_CTAID.X ;  /* 0x0000000000057919 */ /* 0x000ea20000002500 */
[----:B-1----:R-:W-:Y:S01]  /*0040*/  IMAD.SHL.U32 R0, R0, 0x2, RZ ;  /* 0x0000000200007824 */ /* 0x002fe200078e00ff */
[----:B--2---:R-:W-:-:S04]  /*0050*/  SHF.R.S32.HI R9, RZ, 0x17, R5 ;  /* 0x00000017ff097819 */ /* 0x004fc80000011405 */
[----:B------:R-:W-:Y:S02]  /*0060*/  LOP3.LUT R0, R0, 0xfe, RZ, 0xc0, !PT ;  /* 0x000000fe00007812 */ /* 0x000fe400078ec0ff */
[----:B------:R-:W-:-:S03]  /*0070*/  SGXT R9, R9, 0x1 ;  /* 0x000000010909781a */ /* 0x000fc60000000200 */
[----:B------:R-:W-:Y:S02]  /*0080*/  IMAD R0, R5, 0x100, R0 ;  /* 0x0000010005007824 */ /* 0x000fe400078e0200 */
[----:B------:R-:W1:Y:S03]  /*0090*/  LDC.64 R4, c[0x0][0x218] ;  /* 0x00008600ff047b82 */ /* 0x000e660000000a00 */
[----:B------:R-:W-:Y:S02]  /*00a0*/  SHF.R.S32.HI R3, RZ, 0x1f, R0 ;  /* 0x0000001fff037819 */ /* 0x000fe40000011400 */
[-C--:B------:R-:W-:Y:S02]  /*00b0*/  LEA.HI R10, R9, R0.reuse, RZ, 0x8 ;  /* 0x00000000090a7211 */ /* 0x080fe400078f40ff */
[----:B------:R-:W-:Y:S02]  /*00c0*/  LEA.HI R6, R3, R0, RZ, 0x2 ;  /* 0x0000000003067211 */ /* 0x000fe400078f10ff */
[----:B------:R-:W2:Y:S01]  /*00d0*/  LDC.64 R2, c[0x0][0x210] ;  /* 0x00008400ff027b82 */ /* 0x000ea20000000a00 */
[----:B------:R-:W-:-:S02]  /*00e0*/  SHF.R.S32.HI R10, RZ, 0x8, R10 ;  /* 0x00000008ff0a7819 */ /* 0x000fc4000001140a */
[--C-:B------:R-:W-:Y:S02]  /*00f0*/  SHF.R.S32.HI R7, RZ, 0x2, R6.reuse ;  /* 0x00000002ff077819 */ /* 0x100fe40000011406 */
[----:B------:R-:W-:Y:S02]  /*0100*/  SHF.R.S32.HI R8, RZ, 0x1f, R6 ;  /* 0x0000001fff087819 */ /* 0x000fe40000011406 */
[----:B------:R-:W-:Y:S02]  /*0110*/  LOP3.LUT R9, R6, 0xfffffffc, RZ, 0xc0, !PT ;  /* 0xfffffffc06097812 */ /* 0x000fe400078ec0ff */
[----:B------:R-:W-:Y:S02]  /*0120*/  LEA.HI R8, R8, R7, RZ, 0x6 ;  /* 0x0000000708087211 */ /* 0x000fe400078f30ff */
[C---:B------:R-:W-:Y:S01]  /*0130*/  ISETP.GE.AND P0, PT, R0.reuse, 0x300, PT ;  /* 0x000003000000780c */ /* 0x040fe20003f06270 */
[----:B------:R-:W-:Y:S01]  /*0140*/  IMAD.IADD R9, R0, 0x1, -R9 ;  /* 0x0000000100097824 */ /* 0x000fe200078e0a09 */
[----:B------:R-:W-:-:S03]  /*0150*/  LOP3.LUT R8, R8, 0xffffffc0, RZ, 0xc0, !PT ;  /* 0xffffffc008087812 */ /* 0x000fc600078ec0ff */
[----:B------:R-:W-:Y:S01]  /*0160*/  IMAD R9, R10, 0x4, R9 ;  /* 0x000000040a097824 */ /* 0x000fe200078e0209 */
[----:B------:R-:W-:Y:S01]  /*0170*/  CS2R R10, SRZ ;  /* 0x00000000000a7805 */ /* 0x000fe2000001ff00 */
[----:B------:R-:W-:Y:S02]  /*0180*/  IMAD.IADD R8, R7, 0x1, -R8 ;  /* 0x0000000107087824 */ /* 0x000fe400078e0a08 */
[----:B-1----:R-:W-:-:S04]  /*0190*/  IMAD.WIDE R4, R9, 0x4, R4 ;  /* 0x0000000409047825 */ /* 0x002fc800078e0204 */
[----:B------:R-:W-:Y:S01]  /*01a0*/  IMAD R7, R8, 0xc, R9 ;  /* 0x0000000c08077824 */ /* 0x000fe200078e0209 */
[----:B------:R-:W-:Y:S01]  /*01b0*/  CS2R R8, SRZ ;  /* 0x0000000000087805 */ /* 0x000fe2000001ff00 */
[----:B------:R-:W3:Y:S02]  /*01c0*/  @!P0 LDG.E.EL.64 R10, desc[UR4][R4.64] ;  /* 0x00000004040a8981 */ /* 0x000ee4000c2e1b00 */
[----:B--2---:R-:W-:Y:S02]  /*01d0*/  IMAD.WIDE R2, R7, 0x4, R2 ;  /* 0x0000000407027825 */ /* 0x004fe400078e0202 */
[----:B------:R-:W1:Y:S03]  /*01e0*/  LDC.64 R6, c[0x0][0x220] ;  /* 0x00008800ff067b82 */ /* 0x000e660000000a00 */
[----:B------:R-:W3:Y:S01]  /*01f0*/  @!P0 LDG.E.64 R8, desc[UR4][R2.64] ;  /* 0x0000000402088981 */ /* 0x000ee2000c1e1b00 */
[----:B-1----:R-:W-:-:S04]  /*0200*/  IMAD.WIDE R6, R0, 0x4, R6 ;  /* 0x0000000400067825 */ /* 0x002fc800078e0206 */
[----:B---3--:R-:W-:Y:S01]  /*0210*/  FADD R8, R10, R8 ;  /* 0x000000080a087221 */ /* 0x008fe20000000000 */
[----:B------:R-:W-:Y:S01]  /*0220*/  FADD R9, R11, R9 ;  /* 0x000000090b097221 */ /* 0x000fe20000000000 */
[----:B------:R-:W-:Y:S06]  /*0230*/  @P0 EXIT ;  /* 0x000000000000094d */ /* 0x000fec0003800000 */
[----:B------:R-:W-:Y:S01]  /*0240*/  STG.E.64 desc[UR4][R6.64], R8 ;  /* 0x0000000806007986 */ /* 0x000fe2000c101b04 */
[----:B------:R-:W-:Y:S05]  /*0250*/  EXIT ;  /* 0x000000000000794d */ /* 0x000fea0003800000 */
.L_x_0:
[----:B------:R-:W-:-:S00]  /*0260*/  BRA `(.L_x_0) ;  /* 0xfffffffc00fc7947 */ /* 0x000fc0000383ffff */
[----:B------:R-:W-:-:S00]  /*0270*/  NOP ;  /* 0x0000000000007918 */ /* 0x000fc00000000000 */
        /* <DEDUP_REMOVED lines=8> */
.L_x_1:


//--------------------- .nv.constant0.triton_poi_fused_clone_2 --------------------------
	.section	.nv.constant0.triton_poi_fused_clone_2,"a",@progbits
	.sectionflags	@""
	.align	4
.nv.constant0.triton_poi_fused_clone_2:
	.zero		556
